//
// Generated by NVIDIA NVVM Compiler
//
// Compiler Build ID: CL-36424714
// Cuda compilation tools, release 13.0, V13.0.88
// Based on NVVM 20.0.0
//

.version 9.0
.target sm_100
.address_size 64

	// .globl	default_function_kernel

.visible .entry default_function_kernel(
	.param .u64 .ptr .align 1 default_function_kernel_param_0,
	.param .u64 .ptr .align 1 default_function_kernel_param_1
)
.maxntid 64
{
	.reg .pred 	%p<2>;
	.reg .b32 	%r<8>;
	.reg .b32 	%f<3>;
	.reg .b64 	%rd<8>;

	ld.param.u64 	%rd1, [default_function_kernel_param_0];
	ld.param.u64 	%rd2, [default_function_kernel_param_1];
	mov.u32 	%r1, %ctaid.x;
	shl.b32 	%r3, %r1, 5;
	mov.u32 	%r2, %tid.x;
	shr.u32 	%r4, %r2, 1;
	or.b32  	%r5, %r3, %r4;
	setp.gt.u32 	%p1, %r5, 31976;
	@%p1 bra 	$L__BB0_2;
	cvta.to.global.u64 	%rd3, %rd2;
	cvta.to.global.u64 	%rd4, %rd1;
	shl.b32 	%r6, %r1, 6;
	or.b32  	%r7, %r6, %r2;
	mul.wide.u32 	%rd5, %r7, 4;
	add.s64 	%rd6, %rd3, %rd5;
	ld.global.nc.f32 	%f1, [%rd6];
	sin.approx.f32 	%f2, %f1;
	add.s64 	%rd7, %rd4, %rd5;
	st.global.f32 	[%rd7], %f2;
$L__BB0_2:
	ret;

}


// ===== COMPILED SASS (sm_100) =====

	.target	sm_100

	.elftype	@"ET_EXEC"


//--------------------- .note.nv.tkinfo           --------------------------
	.section	.note.nv.tkinfo,"",@"SHT_NOTE"
	.sectionflags	@"SHF_NOTE_NV_TKINFO"
	.tkinfo
        /*0018*/ 	.word	0x00000002
        /*0030*/ 	.string	""
        /*0030*/ 	.string	"ptxas"
        /*0030*/ 	.string	"Cuda compilation tools, release 13.0, V13.0.88"
        /*0030*/ 	.string	"Build cuda_13.0.r13.0/compiler.36424714_0"
        /*0030*/ 	.string	"-arch sm_100 -m 64 "



//--------------------- .note.nv.cuinfo           --------------------------
	.section	.note.nv.cuinfo,"",@"SHT_NOTE"
	.sectionflags	@"SHF_NOTE_NV_CUINFO"
        /*0018*/ 	.short	0x0002
        /*001a*/ 	.short	0x0064
        /*001c*/ 	.short	0x0082
	.zero		2


//--------------------- .nv.info                  --------------------------
	.section	.nv.info,"",@"SHT_CUDA_INFO"
	.align	4


	//----- nvinfo : EIATTR_REGCOUNT
	.align		4
        /*0000*/ 	.byte	0x04, 0x2f
        /*0002*/ 	.short	(.L_1 - .L_0)
	.align		4
.L_0:
        /*0004*/ 	.word	index@(default_function_kernel)
        /*0008*/ 	.word	0x0000000c


	//----- nvinfo : EIATTR_FRAME_SIZE
	.align		4
.L_1:
        /*000c*/ 	.byte	0x04, 0x11
        /*000e*/ 	.short	(.L_3 - .L_2)
	.align		4
.L_2:
        /*0010*/ 	.word	index@(default_function_kernel)
        /*0014*/ 	.word	0x00000000


	//----- nvinfo : EIATTR_MIN_STACK_SIZE
	.align		4
.L_3:
        /*0018*/ 	.byte	0x04, 0x12
        /*001a*/ 	.short	(.L_5 - .L_4)
	.align		4
.L_4:
        /*001c*/ 	.word	index@(default_function_kernel)
        /*0020*/ 	.word	0x00000000
.L_5:


//--------------------- .nv.compat                --------------------------
	.section	.nv.compat,"",@"SHT_CUDA_COMPAT_INFO"
	.align	4
        /*0000*/ 	.byte	0x02, 0x09, 0x00, 0x00, 0x02, 0x02, 0x01, 0x00, 0x02, 0x05, 0x05, 0x00, 0x03, 0x07, 0x01, 0x01
        /*0010*/ 	.byte	0x02, 0x03, 0x00, 0x00, 0x02, 0x06, 0x01, 0x00, 0x04, 0x0b, 0x08, 0x00, 0x09, 0x00, 0x00, 0x00
        /*0020*/ 	.byte	0x00, 0x00, 0x00, 0x00


//--------------------- .nv.info.default_function_kernel --------------------------
	.section	.nv.info.default_function_kernel,"",@"SHT_CUDA_INFO"
	.sectionflags	@""
	.align	4


	//----- nvinfo : EIATTR_CUDA_API_VERSION
	.align		4
        /*0000*/ 	.byte	0x04, 0x37
        /*0002*/ 	.short	(.L_7 - .L_6)
.L_6:
        /*0004*/ 	.word	0x00000082


	//----- nvinfo : EIATTR_KPARAM_INFO
	.align		4
.L_7:
        /*0008*/ 	.byte	0x04, 0x17
        /*000a*/ 	.short	(.L_9 - .L_8)
.L_8:
        /*000c*/ 	.word	0x00000000
        /*0010*/ 	.short	0x0001
        /*0012*/ 	.short	0x0008
        /*0014*/ 	.byte	0x00, 0xf5, 0x21, 0x00


	//----- nvinfo : EIATTR_KPARAM_INFO
	.align		4
.L_9:
        /*0018*/ 	.byte	0x04, 0x17
        /*001a*/ 	.short	(.L_11 - .L_10)
.L_10:
        /*001c*/ 	.word	0x00000000
        /*0020*/ 	.short	0x0000
        /*0022*/ 	.short	0x0000
        /*0024*/ 	.byte	0x00, 0xf5, 0x21, 0x00


	//----- nvinfo : EIATTR_SPARSE_MMA_MASK
	.align		4
.L_11:
        /*0028*/ 	.byte	0x03, 0x50
        /*002a*/ 	.short	0x0000


	//----- nvinfo : EIATTR_MAXREG_COUNT
	.align		4
        /*002c*/ 	.byte	0x03, 0x1b
        /*002e*/ 	.short	0x00ff


	//----- nvinfo : EIATTR_MERCURY_ISA_VERSION
	.align		4
        /*0030*/ 	.byte	0x03, 0x5f
        /*0032*/ 	.short	0x0101


	//----- nvinfo : EIATTR_VRC_CTA_INIT_COUNT
	.align		4
        /*0034*/ 	.byte	0x02, 0x4a
	.zero		1
	.zero		1


	//----- nvinfo : EIATTR_EXIT_INSTR_OFFSETS
	.align		4
        /*0038*/ 	.byte	0x04, 0x1c
        /*003a*/ 	.short	(.L_13 - .L_12)


	//   ....[0]....
.L_12:
        /*003c*/ 	.word	0x00000070


	//   ....[1]....
        /*0040*/ 	.word	0x00000130


	//----- nvinfo : EIATTR_MAX_THREADS
	.align		4
.L_13:
        /*0044*/ 	.byte	0x04, 0x05
        /*0046*/ 	.short	(.L_15 - .L_14)
.L_14:
        /*0048*/ 	.word	0x00000040
        /*004c*/ 	.word	0x00000001
        /*0050*/ 	.word	0x00000001


	//----- nvinfo : EIATTR_CBANK_PARAM_SIZE
	.align		4
.L_15:
        /*0054*/ 	.byte	0x03, 0x19
        /*0056*/ 	.short	0x0010


	//----- nvinfo : EIATTR_PARAM_CBANK
	.align		4
        /*0058*/ 	.byte	0x04, 0x0a
        /*005a*/ 	.short	(.L_17 - .L_16)
	.align		4
.L_16:
        /*005c*/ 	.word	index@(.nv.constant0.default_function_kernel)
        /*0060*/ 	.short	0x0380
        /*0062*/ 	.short	0x0010


	//----- nvinfo : EIATTR_SW_WAR
	.align		4
.L_17:
        /*0064*/ 	.byte	0x04, 0x36
        /*0066*/ 	.short	(.L_19 - .L_18)
.L_18:
        /*0068*/ 	.word	0x00000008
.L_19:


//--------------------- .nv.callgraph             --------------------------
	.section	.nv.callgraph,"",@"SHT_CUDA_CALLGRAPH"
	.align	4
	.sectionentsize	8
	.align		4
        /*0000*/ 	.word	0x00000000
	.align		4
        /*0004*/ 	.word	0xffffffff
	.align		4
        /*0008*/ 	.word	0x00000000
	.align		4
        /*000c*/ 	.word	0xfffffffe
	.align		4
        /*0010*/ 	.word	0x00000000
	.align		4
        /*0014*/ 	.word	0xfffffffd
	.align		4
        /*0018*/ 	.word	0x00000000
	.align		4
        /*001c*/ 	.word	0xfffffffc


//--------------------- .text.default_function_kernel --------------------------
	.section	.text.default_function_kernel,"ax",@progbits
	.align	128
        .global         default_function_kernel
        .type           default_function_kernel,@function
        .size           default_function_kernel,(.L_x_1 - default_function_kernel)
        .other          default_function_kernel,@"STO_CUDA_ENTRY STV_DEFAULT"
default_function_kernel:
.text.default_function_kernel:
[----:B------:R-:W-:Y:S01]  /*0000*/  LDC R1, c[0x0][0x37c] ;  /* 0x0000df00ff017b82 */ /* 0x000fe20000000800 */
[----:B------:R-:W0:Y:S07]  /*0010*/  S2R R7, SR_TID.X ;  /* 0x0000000000077919 */ /* 0x000e2e0000002100 */
[----:B------:R-:W1:Y:S02]  /*0020*/  S2UR UR5, SR_CTAID.X ;  /* 0x00000000000579c3 */ /* 0x000e640000002500 */
[----:B-1----:R-:W-:Y:S01]  /*0030*/  USHF.L.U32 UR4, UR5, 0x5, URZ ;  /* 0x0000000505047899 */ /* 0x002fe200080006ff */
[----:B0-----:R-:W-:-:S05]  /*0040*/  SHF.R.U32.HI R0, RZ, 0x1, R7 ;  /* 0x00000001ff007819 */ /* 0x001fca0000011607 */
[----:B------:R-:W-:-:S04]  /*0050*/  LOP3.LUT R0, R0, UR4, RZ, 0xfc, !PT ;  /* 0x0000000400007c12 */ /* 0x000fc8000f8efcff */
[----:B------:R-:W-:-:S13]  /*0060*/  ISETP.GT.U32.AND P0, PT, R0, 0x7ce8, PT ;  /* 0x00007ce80000780c */ /* 0x000fda0003f04070 */
[----:B------:R-:W-:Y:S05]  /*0070*/  @P0 EXIT ;  /* 0x000000000000094d */ /* 0x000fea0003800000 */
[----:B------:R-:W0:Y:S01]  /*0080*/  LDC.64 R2, c[0x0][0x388] ;  /* 0x0000e200ff027b82 */ /* 0x000e220000000a00 */
[----:B------:R-:W1:Y:S01]  /*0090*/  LDCU.64 UR6, c[0x0][0x358] ;  /* 0x00006b00ff0677ac */ /* 0x000e620008000a00 */
[----:B------:R-:W-:-:S06]  /*00a0*/  USHF.L.U32 UR4, UR5, 0x6, URZ ;  /* 0x0000000605047899 */ /* 0x000fcc00080006ff */
[----:B------:R-:W2:Y:S01]  /*00b0*/  LDC.64 R4, c[0x0][0x380] ;  /* 0x0000e000ff047b82 */ /* 0x000ea20000000a00 */
[----:B------:R-:W-:-:S05]  /*00c0*/  LOP3.LUT R7, R7, UR4, RZ, 0xfc, !PT ;  /* 0x0000000407077c12 */ /* 0x000fca000f8efcff */
[----:B0-----:R-:W-:-:S06]  /*00d0*/  IMAD.WIDE.U32 R2, R7, 0x4, R2 ;  /* 0x0000000407027825 */ /* 0x001fcc00078e0002 */
[----:B-1----:R-:W3:Y:S01]  /*00e0*/  LDG.E.CONSTANT R2, desc[UR6][R2.64] ;  /* 0x0000000602027981 */ /* 0x002ee2000c1e9900 */
[----:B--2---:R-:W-:-:S04]  /*00f0*/  IMAD.WIDE.U32 R4, R7, 0x4, R4 ;  /* 0x0000000407047825 */ /* 0x004fc800078e0004 */
[----:B---3--:R-:W-:-:S06]  /*0100*/  FMUL.RZ R9, R2, 0.15915493667125701904 ;  /* 0x3e22f98302097820 */ /* 0x008fcc000040c000 */
[----:B------:R-:W0:Y:S02]  /*0110*/  MUFU.SIN R9, R9 ;  /* 0x0000000900097308 */ /* 0x000e240000000400 */
[----:B0-----:R-:W-:Y:S01]  /*0120*/  STG.E desc[UR6][R4.64], R9 ;  /* 0x0000000904007986 */ /* 0x001fe2000c101906 */
[----:B------:R-:W-:Y:S05]  /*0130*/  EXIT ;  /* 0x000000000000794d */ /* 0x000fea0003800000 */
.L_x_0:
[----:B------:R-:W-:-:S00]  /*0140*/  BRA `(.L_x_0) ;  /* 0xfffffffc00fc7947 */ /* 0x000fc0000383ffff */
[----:B------:R-:W-:-:S00]  /*0150*/  NOP ;  /* 0x0000000000007918 */ /* 0x000fc00000000000 */
        /* <DEDUP_REMOVED lines=10> */
.L_x_1:


//--------------------- .nv.shared.reserved.0     --------------------------
	.section	.nv.shared.reserved.0,"aw",@nobits
	.weak		__nv_reservedSMEM_offset_0_alias
	.size		__nv_reservedSMEM_offset_0_alias, 0, 64
	.other		__nv_reservedSMEM_offset_0_alias,@"STO_CUDA_RESERVED_SHARED STV_DEFAULT"
__nv_reservedSMEM_offset_0_alias:
	.zero		0
	.zero		64


//--------------------- .nv.constant0.default_function_kernel --------------------------
	.section	.nv.constant0.default_function_kernel,"a",@progbits
	.sectionflags	@""
	.align	4
.nv.constant0.default_function_kernel:
	.zero		912


//--------------------- SYMBOLS --------------------------

	.type		.nv.reservedSmem.offset0,@object
	.size		.nv.reservedSmem.offset0,0x4
